//
// Generated by NVIDIA NVVM Compiler
//
// Compiler Build ID: CL-36424714
// Cuda compilation tools, release 13.0, V13.0.88
// Based on NVVM 20.0.0
//

.version 9.0
.target sm_100
.address_size 64

	// .globl	VectorAdd

.visible .entry VectorAdd(
	.param .u64 .ptr .align 1 VectorAdd_param_0,
	.param .u64 .ptr .align 1 VectorAdd_param_1,
	.param .u64 .ptr .align 1 VectorAdd_param_2,
	.param .u32 VectorAdd_param_3
)
{
	.reg .pred 	%p<2>;
	.reg .b32 	%r<9>;
	.reg .b64 	%rd<11>;

	ld.param.u64 	%rd1, [VectorAdd_param_0];
	ld.param.u64 	%rd2, [VectorAdd_param_1];
	ld.param.u64 	%rd3, [VectorAdd_param_2];
	ld.param.u32 	%r2, [VectorAdd_param_3];
	mov.u32 	%r3, %ntid.x;
	mov.u32 	%r4, %ctaid.x;
	mov.u32 	%r5, %tid.x;
	mad.lo.s32 	%r1, %r3, %r4, %r5;
	setp.ge.s32 	%p1, %r1, %r2;
	@%p1 bra 	$L__BB0_2;
	cvta.to.global.u64 	%rd4, %rd1;
	cvta.to.global.u64 	%rd5, %rd2;
	cvta.to.global.u64 	%rd6, %rd3;
	mul.wide.s32 	%rd7, %r1, 4;
	add.s64 	%rd8, %rd4, %rd7;
	ld.global.u32 	%r6, [%rd8];
	add.s64 	%rd9, %rd5, %rd7;
	ld.global.u32 	%r7, [%rd9];
	add.s32 	%r8, %r7, %r6;
	add.s64 	%rd10, %rd6, %rd7;
	st.global.u32 	[%rd10], %r8;
$L__BB0_2:
	ret;

}


// ===== COMPILED SASS (sm_100) =====

	.target	sm_100

	.elftype	@"ET_EXEC"


//--------------------- .note.nv.tkinfo           --------------------------
	.section	.note.nv.tkinfo,"",@"SHT_NOTE"
	.sectionflags	@"SHF_NOTE_NV_TKINFO"
	.tkinfo
        /*0018*/ 	.word	0x00000002
        /*0030*/ 	.string	""
        /*0030*/ 	.string	"ptxas"
        /*0030*/ 	.string	"Cuda compilation tools, release 13.0, V13.0.88"
        /*0030*/ 	.string	"Build cuda_13.0.r13.0/compiler.36424714_0"
        /*0030*/ 	.string	"-arch sm_100 -m 64 "



//--------------------- .note.nv.cuinfo           --------------------------
	.section	.note.nv.cuinfo,"",@"SHT_NOTE"
	.sectionflags	@"SHF_NOTE_NV_CUINFO"
        /*0018*/ 	.short	0x0002
        /*001a*/ 	.short	0x0064
        /*001c*/ 	.short	0x0082
	.zero		2


//--------------------- .nv.info                  --------------------------
	.section	.nv.info,"",@"SHT_CUDA_INFO"
	.align	4


	//----- nvinfo : EIATTR_REGCOUNT
	.align		4
        /*0000*/ 	.byte	0x04, 0x2f
        /*0002*/ 	.short	(.L_1 - .L_0)
	.align		4
.L_0:
        /*0004*/ 	.word	index@(VectorAdd)
        /*0008*/ 	.word	0x0000000c


	//----- nvinfo : EIATTR_FRAME_SIZE
	.align		4
.L_1:
        /*000c*/ 	.byte	0x04, 0x11
        /*000e*/ 	.short	(.L_3 - .L_2)
	.align		4
.L_2:
        /*0010*/ 	.word	index@(VectorAdd)
        /*0014*/ 	.word	0x00000000


	//----- nvinfo : EIATTR_MIN_STACK_SIZE
	.align		4
.L_3:
        /*0018*/ 	.byte	0x04, 0x12
        /*001a*/ 	.short	(.L_5 - .L_4)
	.align		4
.L_4:
        /*001c*/ 	.word	index@(VectorAdd)
        /*0020*/ 	.word	0x00000000
.L_5:


//--------------------- .nv.compat                --------------------------
	.section	.nv.compat,"",@"SHT_CUDA_COMPAT_INFO"
	.align	4
        /*0000*/ 	.byte	0x02, 0x09, 0x00, 0x00, 0x02, 0x02, 0x01, 0x00, 0x02, 0x05, 0x05, 0x00, 0x03, 0x07, 0x01, 0x01
        /*0010*/ 	.byte	0x02, 0x03, 0x00, 0x00, 0x02, 0x06, 0x01, 0x00, 0x04, 0x0b, 0x08, 0x00, 0x09, 0x00, 0x00, 0x00
        /*0020*/ 	.byte	0x00, 0x00, 0x00, 0x00


//--------------------- .nv.info.VectorAdd        --------------------------
	.section	.nv.info.VectorAdd,"",@"SHT_CUDA_INFO"
	.sectionflags	@""
	.align	4


	//----- nvinfo : EIATTR_CUDA_API_VERSION
	.align		4
        /*0000*/ 	.byte	0x04, 0x37
        /*0002*/ 	.short	(.L_7 - .L_6)
.L_6:
        /*0004*/ 	.word	0x00000082


	//----- nvinfo : EIATTR_KPARAM_INFO
	.align		4
.L_7:
        /*0008*/ 	.byte	0x04, 0x17
        /*000a*/ 	.short	(.L_9 - .L_8)
.L_8:
        /*000c*/ 	.word	0x00000000
        /*0010*/ 	.short	0x0003
        /*0012*/ 	.short	0x0018
        /*0014*/ 	.byte	0x00, 0xf0, 0x11, 0x00


	//----- nvinfo : EIATTR_KPARAM_INFO
	.align		4
.L_9:
        /*0018*/ 	.byte	0x04, 0x17
        /*001a*/ 	.short	(.L_11 - .L_10)
.L_10:
        /*001c*/ 	.word	0x00000000
        /*0020*/ 	.short	0x0002
        /*0022*/ 	.short	0x0010
        /*0024*/ 	.byte	0x00, 0xf5, 0x21, 0x00


	//----- nvinfo : EIATTR_KPARAM_INFO
	.align		4
.L_11:
        /*0028*/ 	.byte	0x04, 0x17
        /*002a*/ 	.short	(.L_13 - .L_12)
.L_12:
        /*002c*/ 	.word	0x00000000
        /*0030*/ 	.short	0x0001
        /*0032*/ 	.short	0x0008
        /*0034*/ 	.byte	0x00, 0xf5, 0x21, 0x00


	//----- nvinfo : EIATTR_KPARAM_INFO
	.align		4
.L_13:
        /*0038*/ 	.byte	0x04, 0x17
        /*003a*/ 	.short	(.L_15 - .L_14)
.L_14:
        /*003c*/ 	.word	0x00000000
        /*0040*/ 	.short	0x0000
        /*0042*/ 	.short	0x0000
        /*0044*/ 	.byte	0x00, 0xf5, 0x21, 0x00


	//----- nvinfo : EIATTR_SPARSE_MMA_MASK
	.align		4
.L_15:
        /*0048*/ 	.byte	0x03, 0x50
        /*004a*/ 	.short	0x0000


	//----- nvinfo : EIATTR_MAXREG_COUNT
	.align		4
        /*004c*/ 	.byte	0x03, 0x1b
        /*004e*/ 	.short	0x00ff


	//----- nvinfo : EIATTR_MERCURY_ISA_VERSION
	.align		4
        /*0050*/ 	.byte	0x03, 0x5f
        /*0052*/ 	.short	0x0101


	//----- nvinfo : EIATTR_VRC_CTA_INIT_COUNT
	.align		4
        /*0054*/ 	.byte	0x02, 0x4a
	.zero		1
	.zero		1


	//----- nvinfo : EIATTR_EXIT_INSTR_OFFSETS
	.align		4
        /*0058*/ 	.byte	0x04, 0x1c
        /*005a*/ 	.short	(.L_17 - .L_16)


	//   ....[0]....
.L_16:
        /*005c*/ 	.word	0x00000070


	//   ....[1]....
        /*0060*/ 	.word	0x00000130


	//----- nvinfo : EIATTR_CBANK_PARAM_SIZE
	.align		4
.L_17:
        /*0064*/ 	.byte	0x03, 0x19
        /*0066*/ 	.short	0x001c


	//----- nvinfo : EIATTR_PARAM_CBANK
	.align		4
        /*0068*/ 	.byte	0x04, 0x0a
        /*006a*/ 	.short	(.L_19 - .L_18)
	.align		4
.L_18:
        /*006c*/ 	.word	index@(.nv.constant0.VectorAdd)
        /*0070*/ 	.short	0x0380
        /*0072*/ 	.short	0x001c


	//----- nvinfo : EIATTR_SW_WAR
	.align		4
.L_19:
        /*0074*/ 	.byte	0x04, 0x36
        /*0076*/ 	.short	(.L_21 - .L_20)
.L_20:
        /*0078*/ 	.word	0x00000008
.L_21:


//--------------------- .nv.callgraph             --------------------------
	.section	.nv.callgraph,"",@"SHT_CUDA_CALLGRAPH"
	.align	4
	.sectionentsize	8
	.align		4
        /*0000*/ 	.word	0x00000000
	.align		4
        /*0004*/ 	.word	0xffffffff
	.align		4
        /*0008*/ 	.word	0x00000000
	.align		4
        /*000c*/ 	.word	0xfffffffe
	.align		4
        /*0010*/ 	.word	0x00000000
	.align		4
        /*0014*/ 	.word	0xfffffffd
	.align		4
        /*0018*/ 	.word	0x00000000
	.align		4
        /*001c*/ 	.word	0xfffffffc


//--------------------- .text.VectorAdd           --------------------------
	.section	.text.VectorAdd,"ax",@progbits
	.align	128
        .global         VectorAdd
        .type           VectorAdd,@function
        .size           VectorAdd,(.L_x_1 - VectorAdd)
        .other          VectorAdd,@"STO_CUDA_ENTRY STV_DEFAULT"
VectorAdd:
.text.VectorAdd:
[----:B------:R-:W-:Y:S01]  /*0000*/  LDC R1, c[0x0][0x37c] ;  /* 0x0000df00ff017b82 */ /* 0x000fe20000000800 */
[----:B------:R-:W0:Y:S01]  /*0010*/  S2R R9, SR_CTAID.X ;  /* 0x0000000000097919 */ /* 0x000e220000002500 */
[----:B------:R-:W0:Y:S01]  /*0020*/  LDCU UR4, c[0x0][0x360] ;  /* 0x00006c00ff0477ac */ /* 0x000e220008000800 */
[----:B------:R-:W0:Y:S01]  /*0030*/  S2R R0, SR_TID.X ;  /* 0x0000000000007919 */ /* 0x000e220000002100 */
[----:B------:R-:W1:Y:S01]  /*0040*/  LDCU UR5, c[0x0][0x398] ;  /* 0x00007300ff0577ac */ /* 0x000e620008000800 */
[----:B0-----:R-:W-:-:S05]  /*0050*/  IMAD R9, R9, UR4, R0 ;  /* 0x0000000409097c24 */ /* 0x001fca000f8e0200 */
[----:B-1----:R-:W-:-:S13]  /*0060*/  ISETP.GE.AND P0, PT, R9, UR5, PT ;  /* 0x0000000509007c0c */ /* 0x002fda000bf06270 */
[----:B------:R-:W-:Y:S05]  /*0070*/  @P0 EXIT ;  /* 0x000000000000094d */ /* 0x000fea0003800000 */
[----:B------:R-:W0:Y:S01]  /*0080*/  LDC.64 R2, c[0x0][0x380] ;  /* 0x0000e000ff027b82 */ /* 0x000e220000000a00 */
[----:B------:R-:W1:Y:S07]  /*0090*/  LDCU.64 UR4, c[0x0][0x358] ;  /* 0x00006b00ff0477ac */ /* 0x000e6e0008000a00 */
[----:B------:R-:W2:Y:S08]  /*00a0*/  LDC.64 R4, c[0x0][0x388] ;  /* 0x0000e200ff047b82 */ /* 0x000eb00000000a00 */
[----:B------:R-:W3:Y:S01]  /*00b0*/  LDC.64 R6, c[0x0][0x390] ;  /* 0x0000e400ff067b82 */ /* 0x000ee20000000a00 */
[----:B0-----:R-:W-:-:S06]  /*00c0*/  IMAD.WIDE R2, R9, 0x4, R2 ;  /* 0x0000000409027825 */ /* 0x001fcc00078e0202 */
[----:B-1----:R-:W4:Y:S01]  /*00d0*/  LDG.E R2, desc[UR4][R2.64] ;  /* 0x0000000402027981 */ /* 0x002f22000c1e1900 */
[----:B--2---:R-:W-:-:S06]  /*00e0*/  IMAD.WIDE R4, R9, 0x4, R4 ;  /* 0x0000000409047825 */ /* 0x004fcc00078e0204 */
[----:B------:R-:W4:Y:S01]  /*00f0*/  LDG.E R5, desc[UR4][R4.64] ;  /* 0x0000000404057981 */ /* 0x000f22000c1e1900 */
[----:B---3--:R-:W-:Y:S01]  /*0100*/  IMAD.WIDE R6, R9, 0x4, R6 ;  /* 0x0000000409067825 */ /* 0x008fe200078e0206 */
[----:B----4-:R-:W-:-:S05]  /*0110*/  IADD3 R9, PT, PT, R2, R5, RZ ;  /* 0x0000000502097210 */ /* 0x010fca0007ffe0ff */
[----:B------:R-:W-:Y:S01]  /*0120*/  STG.E desc[UR4][R6.64], R9 ;  /* 0x0000000906007986 */ /* 0x000fe2000c101904 */
[----:B------:R-:W-:Y:S05]  /*0130*/  EXIT ;  /* 0x000000000000794d */ /* 0x000fea0003800000 */
.L_x_0:
[----:B------:R-:W-:-:S00]  /*0140*/  BRA `(.L_x_0) ;  /* 0xfffffffc00fc7947 */ /* 0x000fc0000383ffff */
[----:B------:R-:W-:-:S00]  /*0150*/  NOP ;  /* 0x0000000000007918 */ /* 0x000fc00000000000 */
        /* <DEDUP_REMOVED lines=10> */
.L_x_1:


//--------------------- .nv.shared.reserved.0     --------------------------
	.section	.nv.shared.reserved.0,"aw",@nobits
	.weak		__nv_reservedSMEM_offset_0_alias
	.size		__nv_reservedSMEM_offset_0_alias, 0, 64
	.other		__nv_reservedSMEM_offset_0_alias,@"STO_CUDA_RESERVED_SHARED STV_DEFAULT"
__nv_reservedSMEM_offset_0_alias:
	.zero		0
	.zero		64


//--------------------- .nv.constant0.VectorAdd   --------------------------
	.section	.nv.constant0.VectorAdd,"a",@progbits
	.sectionflags	@""
	.align	4
.nv.constant0.VectorAdd:
	.zero		924


//--------------------- SYMBOLS --------------------------

	.type		.nv.reservedSmem.offset0,@object
	.size		.nv.reservedSmem.offset0,0x4
